//
// Generated by NVIDIA NVVM Compiler
//
// Compiler Build ID: CL-36424714
// Cuda compilation tools, release 13.0, V13.0.88
// Based on NVVM 20.0.0
//

.version 9.0
.target sm_100
.address_size 64

	// .globl	_Z8generate4GameP4Move

.visible .entry _Z8generate4GameP4Move(
	.param .align 4 .b8 _Z8generate4GameP4Move_param_0[176],
	.param .u64 .ptr .align 1 _Z8generate4GameP4Move_param_1
)
{
	.reg .b32 	%r<3>;
	.reg .b64 	%rd<3>;

	ld.param.u64 	%rd1, [_Z8generate4GameP4Move_param_1];
	cvta.to.global.u64 	%rd2, %rd1;
	mov.b32 	%r1, 2;
	st.global.u32 	[%rd2+4], %r1;
	mov.b32 	%r2, 1;
	st.global.u32 	[%rd2], %r2;
	st.global.u32 	[%rd2+8], %r2;
	ret;

}


// ===== COMPILED SASS (sm_100) =====

	.target	sm_100

	.elftype	@"ET_EXEC"


//--------------------- .note.nv.tkinfo           --------------------------
	.section	.note.nv.tkinfo,"",@"SHT_NOTE"
	.sectionflags	@"SHF_NOTE_NV_TKINFO"
	.tkinfo
        /*0018*/ 	.word	0x00000002
        /*0030*/ 	.string	""
        /*0030*/ 	.string	"ptxas"
        /*0030*/ 	.string	"Cuda compilation tools, release 13.0, V13.0.88"
        /*0030*/ 	.string	"Build cuda_13.0.r13.0/compiler.36424714_0"
        /*0030*/ 	.string	"-arch sm_100 -m 64 "



//--------------------- .note.nv.cuinfo           --------------------------
	.section	.note.nv.cuinfo,"",@"SHT_NOTE"
	.sectionflags	@"SHF_NOTE_NV_CUINFO"
        /*0018*/ 	.short	0x0002
        /*001a*/ 	.short	0x0064
        /*001c*/ 	.short	0x0082
	.zero		2


//--------------------- .nv.info                  --------------------------
	.section	.nv.info,"",@"SHT_CUDA_INFO"
	.align	4


	//----- nvinfo : EIATTR_REGCOUNT
	.align		4
        /*0000*/ 	.byte	0x04, 0x2f
        /*0002*/ 	.short	(.L_1 - .L_0)
	.align		4
.L_0:
        /*0004*/ 	.word	index@(_Z8generate4GameP4Move)
        /*0008*/ 	.word	0x0000000a


	//----- nvinfo : EIATTR_FRAME_SIZE
	.align		4
.L_1:
        /*000c*/ 	.byte	0x04, 0x11
        /*000e*/ 	.short	(.L_3 - .L_2)
	.align		4
.L_2:
        /*0010*/ 	.word	index@(_Z8generate4GameP4Move)
        /*0014*/ 	.word	0x00000000


	//----- nvinfo : EIATTR_MIN_STACK_SIZE
	.align		4
.L_3:
        /*0018*/ 	.byte	0x04, 0x12
        /*001a*/ 	.short	(.L_5 - .L_4)
	.align		4
.L_4:
        /*001c*/ 	.word	index@(_Z8generate4GameP4Move)
        /*0020*/ 	.word	0x00000000
.L_5:


//--------------------- .nv.compat                --------------------------
	.section	.nv.compat,"",@"SHT_CUDA_COMPAT_INFO"
	.align	4
        /*0000*/ 	.byte	0x02, 0x09, 0x00, 0x00, 0x02, 0x02, 0x01, 0x00, 0x02, 0x05, 0x05, 0x00, 0x03, 0x07, 0x01, 0x01
        /*0010*/ 	.byte	0x02, 0x03, 0x00, 0x00, 0x02, 0x06, 0x01, 0x00, 0x04, 0x0b, 0x08, 0x00, 0x09, 0x00, 0x00, 0x00
        /*0020*/ 	.byte	0x00, 0x00, 0x00, 0x00


//--------------------- .nv.info._Z8generate4GameP4Move --------------------------
	.section	.nv.info._Z8generate4GameP4Move,"",@"SHT_CUDA_INFO"
	.sectionflags	@""
	.align	4


	//----- nvinfo : EIATTR_CUDA_API_VERSION
	.align		4
        /*0000*/ 	.byte	0x04, 0x37
        /*0002*/ 	.short	(.L_7 - .L_6)
.L_6:
        /*0004*/ 	.word	0x00000082


	//----- nvinfo : EIATTR_KPARAM_INFO
	.align		4
.L_7:
        /*0008*/ 	.byte	0x04, 0x17
        /*000a*/ 	.short	(.L_9 - .L_8)
.L_8:
        /*000c*/ 	.word	0x00000000
        /*0010*/ 	.short	0x0001
        /*0012*/ 	.short	0x00b0
        /*0014*/ 	.byte	0x00, 0xf5, 0x21, 0x00


	//----- nvinfo : EIATTR_KPARAM_INFO
	.align		4
.L_9:
        /*0018*/ 	.byte	0x04, 0x17
        /*001a*/ 	.short	(.L_11 - .L_10)
.L_10:
        /*001c*/ 	.word	0x00000000
        /*0020*/ 	.short	0x0000
        /*0022*/ 	.short	0x0000
        /*0024*/ 	.byte	0x00, 0xf0, 0xc1, 0x02


	//----- nvinfo : EIATTR_SPARSE_MMA_MASK
	.align		4
.L_11:
        /*0028*/ 	.byte	0x03, 0x50
        /*002a*/ 	.short	0x0000


	//----- nvinfo : EIATTR_MAXREG_COUNT
	.align		4
        /*002c*/ 	.byte	0x03, 0x1b
        /*002e*/ 	.short	0x00ff


	//----- nvinfo : EIATTR_MERCURY_ISA_VERSION
	.align		4
        /*0030*/ 	.byte	0x03, 0x5f
        /*0032*/ 	.short	0x0101


	//----- nvinfo : EIATTR_VRC_CTA_INIT_COUNT
	.align		4
        /*0034*/ 	.byte	0x02, 0x4a
	.zero		1
	.zero		1


	//----- nvinfo : EIATTR_EXIT_INSTR_OFFSETS
	.align		4
        /*0038*/ 	.byte	0x04, 0x1c
        /*003a*/ 	.short	(.L_13 - .L_12)


	//   ....[0]....
.L_12:
        /*003c*/ 	.word	0x00000080


	//----- nvinfo : EIATTR_CBANK_PARAM_SIZE
	.align		4
.L_13:
        /*0040*/ 	.byte	0x03, 0x19
        /*0042*/ 	.short	0x00b8


	//----- nvinfo : EIATTR_PARAM_CBANK
	.align		4
        /*0044*/ 	.byte	0x04, 0x0a
        /*0046*/ 	.short	(.L_15 - .L_14)
	.align		4
.L_14:
        /*0048*/ 	.word	index@(.nv.constant0._Z8generate4GameP4Move)
        /*004c*/ 	.short	0x0380
        /*004e*/ 	.short	0x00b8


	//----- nvinfo : EIATTR_SW_WAR
	.align		4
.L_15:
        /*0050*/ 	.byte	0x04, 0x36
        /*0052*/ 	.short	(.L_17 - .L_16)
.L_16:
        /*0054*/ 	.word	0x00000008
.L_17:


//--------------------- .nv.callgraph             --------------------------
	.section	.nv.callgraph,"",@"SHT_CUDA_CALLGRAPH"
	.align	4
	.sectionentsize	8
	.align		4
        /*0000*/ 	.word	0x00000000
	.align		4
        /*0004*/ 	.word	0xffffffff
	.align		4
        /*0008*/ 	.word	0x00000000
	.align		4
        /*000c*/ 	.word	0xfffffffe
	.align		4
        /*0010*/ 	.word	0x00000000
	.align		4
        /*0014*/ 	.word	0xfffffffd
	.align		4
        /*0018*/ 	.word	0x00000000
	.align		4
        /*001c*/ 	.word	0xfffffffc


//--------------------- .text._Z8generate4GameP4Move --------------------------
	.section	.text._Z8generate4GameP4Move,"ax",@progbits
	.align	128
        .global         _Z8generate4GameP4Move
        .type           _Z8generate4GameP4Move,@function
        .size           _Z8generate4GameP4Move,(.L_x_1 - _Z8generate4GameP4Move)
        .other          _Z8generate4GameP4Move,@"STO_CUDA_ENTRY STV_DEFAULT"
_Z8generate4GameP4Move:
.text._Z8generate4GameP4Move:
[----:B------:R-:W-:Y:S08]  /*0000*/  LDC R1, c[0x0][0x37c] ;  /* 0x0000df00ff017b82 */ /* 0x000ff00000000800 */
[----:B------:R-:W0:Y:S01]  /*0010*/  LDC.64 R2, c[0x0][0x430] ;  /* 0x00010c00ff027b82 */ /* 0x000e220000000a00 */
[----:B------:R-:W0:Y:S01]  /*0020*/  LDCU.64 UR4, c[0x0][0x358] ;  /* 0x00006b00ff0477ac */ /* 0x000e220008000a00 */
[----:B------:R-:W-:Y:S01]  /*0030*/  HFMA2 R5, -RZ, RZ, 0, 1.1920928955078125e-07 ;  /* 0x00000002ff057431 */ /* 0x000fe200000001ff */
[----:B------:R-:W-:-:S04]  /*0040*/  MOV R7, 0x1 ;  /* 0x0000000100077802 */ /* 0x000fc80000000f00 */
[----:B0-----:R-:W-:Y:S04]  /*0050*/  STG.E desc[UR4][R2.64+0x4], R5 ;  /* 0x0000040502007986 */ /* 0x001fe8000c101904 */
[----:B------:R-:W-:Y:S04]  /*0060*/  STG.E desc[UR4][R2.64], R7 ;  /* 0x0000000702007986 */ /* 0x000fe8000c101904 */
[----:B------:R-:W-:Y:S01]  /*0070*/  STG.E desc[UR4][R2.64+0x8], R7 ;  /* 0x0000080702007986 */ /* 0x000fe2000c101904 */
[----:B------:R-:W-:Y:S05]  /*0080*/  EXIT ;  /* 0x000000000000794d */ /* 0x000fea0003800000 */
.L_x_0:
[----:B------:R-:W-:-:S00]  /*0090*/  BRA `(.L_x_0) ;  /* 0xfffffffc00fc7947 */ /* 0x000fc0000383ffff */
[----:B------:R-:W-:-:S00]  /*00a0*/  NOP ;  /* 0x0000000000007918 */ /* 0x000fc00000000000 */
        /* <DEDUP_REMOVED lines=13> */
.L_x_1:


//--------------------- .nv.shared.reserved.0     --------------------------
	.section	.nv.shared.reserved.0,"aw",@nobits
	.weak		__nv_reservedSMEM_offset_0_alias
	.size		__nv_reservedSMEM_offset_0_alias, 0, 64
	.other		__nv_reservedSMEM_offset_0_alias,@"STO_CUDA_RESERVED_SHARED STV_DEFAULT"
__nv_reservedSMEM_offset_0_alias:
	.zero		0
	.zero		64


//--------------------- .nv.constant0._Z8generate4GameP4Move --------------------------
	.section	.nv.constant0._Z8generate4GameP4Move,"a",@progbits
	.sectionflags	@""
	.align	4
.nv.constant0._Z8generate4GameP4Move:
	.zero		1080


//--------------------- SYMBOLS --------------------------

	.type		.nv.reservedSmem.offset0,@object
	.size		.nv.reservedSmem.offset0,0x4
